//
// Generated by NVIDIA NVVM Compiler
//
// Compiler Build ID: CL-36424714
// Cuda compilation tools, release 13.0, V13.0.88
// Based on NVVM 20.0.0
//

.version 9.0
.target sm_100
.address_size 64

	// .globl	_Z11init_bucketPi

.visible .entry _Z11init_bucketPi(
	.param .u64 .ptr .align 1 _Z11init_bucketPi_param_0
)
{
	.reg .b32 	%r<6>;
	.reg .b64 	%rd<5>;

	ld.param.u64 	%rd1, [_Z11init_bucketPi_param_0];
	cvta.to.global.u64 	%rd2, %rd1;
	mov.u32 	%r1, %ctaid.x;
	mov.u32 	%r2, %ntid.x;
	mov.u32 	%r3, %tid.x;
	mad.lo.s32 	%r4, %r1, %r2, %r3;
	mul.wide.u32 	%rd3, %r4, 4;
	add.s64 	%rd4, %rd2, %rd3;
	mov.b32 	%r5, 0;
	st.global.u32 	[%rd4], %r5;
	ret;

}
	// .globl	_Z10add_bucketPiS_
.visible .entry _Z10add_bucketPiS_(
	.param .u64 .ptr .align 1 _Z10add_bucketPiS__param_0,
	.param .u64 .ptr .align 1 _Z10add_bucketPiS__param_1
)
{
	.reg .b32 	%r<7>;
	.reg .b64 	%rd<9>;

	ld.param.u64 	%rd1, [_Z10add_bucketPiS__param_0];
	ld.param.u64 	%rd2, [_Z10add_bucketPiS__param_1];
	cvta.to.global.u64 	%rd3, %rd1;
	cvta.to.global.u64 	%rd4, %rd2;
	mov.u32 	%r1, %ctaid.x;
	mov.u32 	%r2, %ntid.x;
	mov.u32 	%r3, %tid.x;
	mad.lo.s32 	%r4, %r1, %r2, %r3;
	mul.wide.s32 	%rd5, %r4, 4;
	add.s64 	%rd6, %rd4, %rd5;
	ld.global.u32 	%r5, [%rd6];
	mul.wide.s32 	%rd7, %r5, 4;
	add.s64 	%rd8, %rd3, %rd7;
	atom.global.add.u32 	%r6, [%rd8], 1;
	ret;

}
	// .globl	_Z8sort_keyPiS_
.visible .entry _Z8sort_keyPiS_(
	.param .u64 .ptr .align 1 _Z8sort_keyPiS__param_0,
	.param .u64 .ptr .align 1 _Z8sort_keyPiS__param_1
)
{
	.reg .pred 	%p<12>;
	.reg .b32 	%r<113>;
	.reg .b64 	%rd<22>;

	ld.param.u64 	%rd11, [_Z8sort_keyPiS__param_0];
	ld.param.u64 	%rd10, [_Z8sort_keyPiS__param_1];
	cvta.to.global.u64 	%rd1, %rd11;
	mov.u32 	%r33, %ctaid.x;
	mov.u32 	%r34, %ntid.x;
	mov.u32 	%r35, %tid.x;
	mad.lo.s32 	%r1, %r33, %r34, %r35;
	bar.sync 	0;
	setp.lt.s32 	%p1, %r1, 1;
	mov.b32 	%r111, 0;
	@%p1 bra 	$L__BB2_13;
	and.b32  	%r2, %r1, 15;
	setp.lt.u32 	%p2, %r1, 16;
	mov.b32 	%r104, 0;
	mov.u32 	%r111, %r104;
	@%p2 bra 	$L__BB2_4;
	and.b32  	%r104, %r1, 2147483632;
	neg.s32 	%r98, %r104;
	add.s64 	%rd20, %rd1, 32;
	mov.b32 	%r111, 0;
$L__BB2_3:
	.pragma "nounroll";
	ld.global.u32 	%r39, [%rd20+-32];
	add.s32 	%r40, %r39, %r111;
	ld.global.u32 	%r41, [%rd20+-28];
	add.s32 	%r42, %r41, %r40;
	ld.global.u32 	%r43, [%rd20+-24];
	add.s32 	%r44, %r43, %r42;
	ld.global.u32 	%r45, [%rd20+-20];
	add.s32 	%r46, %r45, %r44;
	ld.global.u32 	%r47, [%rd20+-16];
	add.s32 	%r48, %r47, %r46;
	ld.global.u32 	%r49, [%rd20+-12];
	add.s32 	%r50, %r49, %r48;
	ld.global.u32 	%r51, [%rd20+-8];
	add.s32 	%r52, %r51, %r50;
	ld.global.u32 	%r53, [%rd20+-4];
	add.s32 	%r54, %r53, %r52;
	ld.global.u32 	%r55, [%rd20];
	add.s32 	%r56, %r55, %r54;
	ld.global.u32 	%r57, [%rd20+4];
	add.s32 	%r58, %r57, %r56;
	ld.global.u32 	%r59, [%rd20+8];
	add.s32 	%r60, %r59, %r58;
	ld.global.u32 	%r61, [%rd20+12];
	add.s32 	%r62, %r61, %r60;
	ld.global.u32 	%r63, [%rd20+16];
	add.s32 	%r64, %r63, %r62;
	ld.global.u32 	%r65, [%rd20+20];
	add.s32 	%r66, %r65, %r64;
	ld.global.u32 	%r67, [%rd20+24];
	add.s32 	%r68, %r67, %r66;
	ld.global.u32 	%r69, [%rd20+28];
	add.s32 	%r111, %r69, %r68;
	add.s32 	%r98, %r98, 16;
	add.s64 	%rd20, %rd20, 64;
	setp.ne.s32 	%p3, %r98, 0;
	@%p3 bra 	$L__BB2_3;
$L__BB2_4:
	setp.eq.s32 	%p4, %r2, 0;
	@%p4 bra 	$L__BB2_13;
	and.b32  	%r12, %r1, 7;
	setp.lt.u32 	%p5, %r2, 8;
	@%p5 bra 	$L__BB2_7;
	mul.wide.u32 	%rd12, %r104, 4;
	add.s64 	%rd13, %rd1, %rd12;
	ld.global.u32 	%r71, [%rd13];
	add.s32 	%r72, %r71, %r111;
	ld.global.u32 	%r73, [%rd13+4];
	add.s32 	%r74, %r73, %r72;
	ld.global.u32 	%r75, [%rd13+8];
	add.s32 	%r76, %r75, %r74;
	ld.global.u32 	%r77, [%rd13+12];
	add.s32 	%r78, %r77, %r76;
	ld.global.u32 	%r79, [%rd13+16];
	add.s32 	%r80, %r79, %r78;
	ld.global.u32 	%r81, [%rd13+20];
	add.s32 	%r82, %r81, %r80;
	ld.global.u32 	%r83, [%rd13+24];
	add.s32 	%r84, %r83, %r82;
	ld.global.u32 	%r85, [%rd13+28];
	add.s32 	%r111, %r85, %r84;
	add.s32 	%r104, %r104, 8;
$L__BB2_7:
	setp.eq.s32 	%p6, %r12, 0;
	@%p6 bra 	$L__BB2_13;
	and.b32  	%r18, %r1, 3;
	setp.lt.u32 	%p7, %r12, 4;
	@%p7 bra 	$L__BB2_10;
	mul.wide.u32 	%rd14, %r104, 4;
	add.s64 	%rd15, %rd1, %rd14;
	ld.global.u32 	%r87, [%rd15];
	add.s32 	%r88, %r87, %r111;
	ld.global.u32 	%r89, [%rd15+4];
	add.s32 	%r90, %r89, %r88;
	ld.global.u32 	%r91, [%rd15+8];
	add.s32 	%r92, %r91, %r90;
	ld.global.u32 	%r93, [%rd15+12];
	add.s32 	%r111, %r93, %r92;
	add.s32 	%r104, %r104, 4;
$L__BB2_10:
	setp.eq.s32 	%p8, %r18, 0;
	@%p8 bra 	$L__BB2_13;
	mul.wide.u32 	%rd16, %r104, 4;
	add.s64 	%rd21, %rd1, %rd16;
	neg.s32 	%r109, %r18;
$L__BB2_12:
	.pragma "nounroll";
	ld.global.u32 	%r94, [%rd21];
	add.s32 	%r111, %r94, %r111;
	add.s64 	%rd21, %rd21, 4;
	add.s32 	%r109, %r109, 1;
	setp.ne.s32 	%p9, %r109, 0;
	@%p9 bra 	$L__BB2_12;
$L__BB2_13:
	bar.sync 	0;
	mul.wide.s32 	%rd17, %r1, 4;
	add.s64 	%rd8, %rd1, %rd17;
	ld.global.u32 	%r95, [%rd8];
	setp.lt.s32 	%p10, %r95, 1;
	@%p10 bra 	$L__BB2_16;
	cvta.to.global.u64 	%rd9, %rd10;
$L__BB2_15:
	add.s32 	%r31, %r111, 1;
	mul.wide.s32 	%rd18, %r111, 4;
	add.s64 	%rd19, %rd9, %rd18;
	st.global.u32 	[%rd19], %r1;
	ld.global.u32 	%r96, [%rd8];
	add.s32 	%r97, %r96, -1;
	st.global.u32 	[%rd8], %r97;
	setp.gt.s32 	%p11, %r96, 1;
	mov.u32 	%r111, %r31;
	@%p11 bra 	$L__BB2_15;
$L__BB2_16:
	ret;

}


// ===== COMPILED SASS (sm_100) =====

	.target	sm_100

	.elftype	@"ET_EXEC"


//--------------------- .note.nv.tkinfo           --------------------------
	.section	.note.nv.tkinfo,"",@"SHT_NOTE"
	.sectionflags	@"SHF_NOTE_NV_TKINFO"
	.tkinfo
        /*0018*/ 	.word	0x00000002
        /*0030*/ 	.string	""
        /*0030*/ 	.string	"ptxas"
        /*0030*/ 	.string	"Cuda compilation tools, release 13.0, V13.0.88"
        /*0030*/ 	.string	"Build cuda_13.0.r13.0/compiler.36424714_0"
        /*0030*/ 	.string	"-arch sm_100 -m 64 "



//--------------------- .note.nv.cuinfo           --------------------------
	.section	.note.nv.cuinfo,"",@"SHT_NOTE"
	.sectionflags	@"SHF_NOTE_NV_CUINFO"
        /*0018*/ 	.short	0x0002
        /*001a*/ 	.short	0x0064
        /*001c*/ 	.short	0x0082
	.zero		2


//--------------------- .nv.info                  --------------------------
	.section	.nv.info,"",@"SHT_CUDA_INFO"
	.align	4


	//----- nvinfo : EIATTR_REGCOUNT
	.align		4
        /*0000*/ 	.byte	0x04, 0x2f
        /*0002*/ 	.short	(.L_1 - .L_0)
	.align		4
.L_0:
        /*0004*/ 	.word	index@(_Z11init_bucketPi)
        /*0008*/ 	.word	0x00000008


	//----- nvinfo : EIATTR_FRAME_SIZE
	.align		4
.L_1:
        /*000c*/ 	.byte	0x04, 0x11
        /*000e*/ 	.short	(.L_3 - .L_2)
	.align		4
.L_2:
        /*0010*/ 	.word	index@(_Z11init_bucketPi)
        /*0014*/ 	.word	0x00000000


	//----- nvinfo : EIATTR_REGCOUNT
	.align		4
.L_3:
        /*0018*/ 	.byte	0x04, 0x2f
        /*001a*/ 	.short	(.L_5 - .L_4)
	.align		4
.L_4:
        /*001c*/ 	.word	index@(_Z10add_bucketPiS_)
        /*0020*/ 	.word	0x0000000a


	//----- nvinfo : EIATTR_FRAME_SIZE
	.align		4
.L_5:
        /*0024*/ 	.byte	0x04, 0x11
        /*0026*/ 	.short	(.L_7 - .L_6)
	.align		4
.L_6:
        /*0028*/ 	.word	index@(_Z10add_bucketPiS_)
        /*002c*/ 	.word	0x00000000


	//----- nvinfo : EIATTR_REGCOUNT
	.align		4
.L_7:
        /*0030*/ 	.byte	0x04, 0x2f
        /*0032*/ 	.short	(.L_9 - .L_8)
	.align		4
.L_8:
        /*0034*/ 	.word	index@(_Z8sort_keyPiS_)
        /*0038*/ 	.word	0x0000001a


	//----- nvinfo : EIATTR_FRAME_SIZE
	.align		4
.L_9:
        /*003c*/ 	.byte	0x04, 0x11
        /*003e*/ 	.short	(.L_11 - .L_10)
	.align		4
.L_10:
        /*0040*/ 	.word	index@(_Z8sort_keyPiS_)
        /*0044*/ 	.word	0x00000000


	//----- nvinfo : EIATTR_MIN_STACK_SIZE
	.align		4
.L_11:
        /*0048*/ 	.byte	0x04, 0x12
        /*004a*/ 	.short	(.L_13 - .L_12)
	.align		4
.L_12:
        /*004c*/ 	.word	index@(_Z8sort_keyPiS_)
        /*0050*/ 	.word	0x00000000


	//----- nvinfo : EIATTR_MIN_STACK_SIZE
	.align		4
.L_13:
        /*0054*/ 	.byte	0x04, 0x12
        /*0056*/ 	.short	(.L_15 - .L_14)
	.align		4
.L_14:
        /*0058*/ 	.word	index@(_Z10add_bucketPiS_)
        /*005c*/ 	.word	0x00000000


	//----- nvinfo : EIATTR_MIN_STACK_SIZE
	.align		4
.L_15:
        /*0060*/ 	.byte	0x04, 0x12
        /*0062*/ 	.short	(.L_17 - .L_16)
	.align		4
.L_16:
        /*0064*/ 	.word	index@(_Z11init_bucketPi)
        /*0068*/ 	.word	0x00000000
.L_17:


//--------------------- .nv.compat                --------------------------
	.section	.nv.compat,"",@"SHT_CUDA_COMPAT_INFO"
	.align	4
        /*0000*/ 	.byte	0x02, 0x09, 0x00, 0x00, 0x02, 0x02, 0x01, 0x00, 0x02, 0x05, 0x05, 0x00, 0x03, 0x07, 0x01, 0x01
        /*0010*/ 	.byte	0x02, 0x03, 0x00, 0x00, 0x02, 0x06, 0x01, 0x00, 0x04, 0x0b, 0x08, 0x00, 0x09, 0x00, 0x00, 0x00
        /*0020*/ 	.byte	0x00, 0x00, 0x00, 0x00


//--------------------- .nv.info._Z8sort_keyPiS_  --------------------------
	.section	.nv.info._Z8sort_keyPiS_,"",@"SHT_CUDA_INFO"
	.sectionflags	@""
	.align	4


	//----- nvinfo : EIATTR_CUDA_API_VERSION
	.align		4
        /*0000*/ 	.byte	0x04, 0x37
        /*0002*/ 	.short	(.L_19 - .L_18)
.L_18:
        /*0004*/ 	.word	0x00000082


	//----- nvinfo : EIATTR_KPARAM_INFO
	.align		4
.L_19:
        /*0008*/ 	.byte	0x04, 0x17
        /*000a*/ 	.short	(.L_21 - .L_20)
.L_20:
        /*000c*/ 	.word	0x00000000
        /*0010*/ 	.short	0x0001
        /*0012*/ 	.short	0x0008
        /*0014*/ 	.byte	0x00, 0xf5, 0x21, 0x00


	//----- nvinfo : EIATTR_KPARAM_INFO
	.align		4
.L_21:
        /*0018*/ 	.byte	0x04, 0x17
        /*001a*/ 	.short	(.L_23 - .L_22)
.L_22:
        /*001c*/ 	.word	0x00000000
        /*0020*/ 	.short	0x0000
        /*0022*/ 	.short	0x0000
        /*0024*/ 	.byte	0x00, 0xf5, 0x21, 0x00


	//----- nvinfo : EIATTR_SPARSE_MMA_MASK
	.align		4
.L_23:
        /*0028*/ 	.byte	0x03, 0x50
        /*002a*/ 	.short	0x0000


	//----- nvinfo : EIATTR_MAXREG_COUNT
	.align		4
        /*002c*/ 	.byte	0x03, 0x1b
        /*002e*/ 	.short	0x00ff


	//----- nvinfo : EIATTR_NUM_BARRIERS
	.align		4
        /*0030*/ 	.byte	0x02, 0x4c
        /*0032*/ 	.byte	0x01
	.zero		1


	//----- nvinfo : EIATTR_MERCURY_ISA_VERSION
	.align		4
        /*0034*/ 	.byte	0x03, 0x5f
        /*0036*/ 	.short	0x0101


	//----- nvinfo : EIATTR_VRC_CTA_INIT_COUNT
	.align		4
        /*0038*/ 	.byte	0x02, 0x4a
	.zero		1
	.zero		1


	//----- nvinfo : EIATTR_EXIT_INSTR_OFFSETS
	.align		4
        /*003c*/ 	.byte	0x04, 0x1c
        /*003e*/ 	.short	(.L_25 - .L_24)


	//   ....[0]....
.L_24:
        /*0040*/ 	.word	0x00000700


	//   ....[1]....
        /*0044*/ 	.word	0x00000790


	//----- nvinfo : EIATTR_CRS_STACK_SIZE
	.align		4
.L_25:
        /*0048*/ 	.byte	0x04, 0x1e
        /*004a*/ 	.short	(.L_27 - .L_26)
.L_26:
        /*004c*/ 	.word	0x00000000


	//----- nvinfo : EIATTR_CBANK_PARAM_SIZE
	.align		4
.L_27:
        /*0050*/ 	.byte	0x03, 0x19
        /*0052*/ 	.short	0x0010


	//----- nvinfo : EIATTR_PARAM_CBANK
	.align		4
        /*0054*/ 	.byte	0x04, 0x0a
        /*0056*/ 	.short	(.L_29 - .L_28)
	.align		4
.L_28:
        /*0058*/ 	.word	index@(.nv.constant0._Z8sort_keyPiS_)
        /*005c*/ 	.short	0x0380
        /*005e*/ 	.short	0x0010


	//----- nvinfo : EIATTR_SW_WAR
	.align		4
.L_29:
        /*0060*/ 	.byte	0x04, 0x36
        /*0062*/ 	.short	(.L_31 - .L_30)
.L_30:
        /*0064*/ 	.word	0x00000008
.L_31:


//--------------------- .nv.info._Z10add_bucketPiS_ --------------------------
	.section	.nv.info._Z10add_bucketPiS_,"",@"SHT_CUDA_INFO"
	.sectionflags	@""
	.align	4


	//----- nvinfo : EIATTR_CUDA_API_VERSION
	.align		4
        /*0000*/ 	.byte	0x04, 0x37
        /*0002*/ 	.short	(.L_33 - .L_32)
.L_32:
        /*0004*/ 	.word	0x00000082


	//----- nvinfo : EIATTR_KPARAM_INFO
	.align		4
.L_33:
        /*0008*/ 	.byte	0x04, 0x17
        /*000a*/ 	.short	(.L_35 - .L_34)
.L_34:
        /*000c*/ 	.word	0x00000000
        /*0010*/ 	.short	0x0001
        /*0012*/ 	.short	0x0008
        /*0014*/ 	.byte	0x00, 0xf5, 0x21, 0x00


	//----- nvinfo : EIATTR_KPARAM_INFO
	.align		4
.L_35:
        /*0018*/ 	.byte	0x04, 0x17
        /*001a*/ 	.short	(.L_37 - .L_36)
.L_36:
        /*001c*/ 	.word	0x00000000
        /*0020*/ 	.short	0x0000
        /*0022*/ 	.short	0x0000
        /*0024*/ 	.byte	0x00, 0xf5, 0x21, 0x00


	//----- nvinfo : EIATTR_SPARSE_MMA_MASK
	.align		4
.L_37:
        /*0028*/ 	.byte	0x03, 0x50
        /*002a*/ 	.short	0x0000


	//----- nvinfo : EIATTR_MAXREG_COUNT
	.align		4
        /*002c*/ 	.byte	0x03, 0x1b
        /*002e*/ 	.short	0x00ff


	//----- nvinfo : EIATTR_MERCURY_ISA_VERSION
	.align		4
        /*0030*/ 	.byte	0x03, 0x5f
        /*0032*/ 	.short	0x0101


	//----- nvinfo : EIATTR_VRC_CTA_INIT_COUNT
	.align		4
        /*0034*/ 	.byte	0x02, 0x4a
	.zero		1
	.zero		1


	//----- nvinfo : EIATTR_EXIT_INSTR_OFFSETS
	.align		4
        /*0038*/ 	.byte	0x04, 0x1c
        /*003a*/ 	.short	(.L_39 - .L_38)


	//   ....[0]....
.L_38:
        /*003c*/ 	.word	0x000000d0


	//----- nvinfo : EIATTR_CBANK_PARAM_SIZE
	.align		4
.L_39:
        /*0040*/ 	.byte	0x03, 0x19
        /*0042*/ 	.short	0x0010


	//----- nvinfo : EIATTR_PARAM_CBANK
	.align		4
        /*0044*/ 	.byte	0x04, 0x0a
        /*0046*/ 	.short	(.L_41 - .L_40)
	.align		4
.L_40:
        /*0048*/ 	.word	index@(.nv.constant0._Z10add_bucketPiS_)
        /*004c*/ 	.short	0x0380
        /*004e*/ 	.short	0x0010


	//----- nvinfo : EIATTR_SW_WAR
	.align		4
.L_41:
        /*0050*/ 	.byte	0x04, 0x36
        /*0052*/ 	.short	(.L_43 - .L_42)
.L_42:
        /*0054*/ 	.word	0x00000008
.L_43:


//--------------------- .nv.info._Z11init_bucketPi --------------------------
	.section	.nv.info._Z11init_bucketPi,"",@"SHT_CUDA_INFO"
	.sectionflags	@""
	.align	4


	//----- nvinfo : EIATTR_CUDA_API_VERSION
	.align		4
        /*0000*/ 	.byte	0x04, 0x37
        /*0002*/ 	.short	(.L_45 - .L_44)
.L_44:
        /*0004*/ 	.word	0x00000082


	//----- nvinfo : EIATTR_KPARAM_INFO
	.align		4
.L_45:
        /*0008*/ 	.byte	0x04, 0x17
        /*000a*/ 	.short	(.L_47 - .L_46)
.L_46:
        /*000c*/ 	.word	0x00000000
        /*0010*/ 	.short	0x0000
        /*0012*/ 	.short	0x0000
        /*0014*/ 	.byte	0x00, 0xf5, 0x21, 0x00


	//----- nvinfo : EIATTR_SPARSE_MMA_MASK
	.align		4
.L_47:
        /*0018*/ 	.byte	0x03, 0x50
        /*001a*/ 	.short	0x0000


	//----- nvinfo : EIATTR_MAXREG_COUNT
	.align		4
        /*001c*/ 	.byte	0x03, 0x1b
        /*001e*/ 	.short	0x00ff


	//----- nvinfo : EIATTR_MERCURY_ISA_VERSION
	.align		4
        /*0020*/ 	.byte	0x03, 0x5f
        /*0022*/ 	.short	0x0101


	//----- nvinfo : EIATTR_VRC_CTA_INIT_COUNT
	.align		4
        /*0024*/ 	.byte	0x02, 0x4a
	.zero		1
	.zero		1


	//----- nvinfo : EIATTR_EXIT_INSTR_OFFSETS
	.align		4
        /*0028*/ 	.byte	0x04, 0x1c
        /*002a*/ 	.short	(.L_49 - .L_48)


	//   ....[0]....
.L_48:
        /*002c*/ 	.word	0x00000090


	//----- nvinfo : EIATTR_CBANK_PARAM_SIZE
	.align		4
.L_49:
        /*0030*/ 	.byte	0x03, 0x19
        /*0032*/ 	.short	0x0008


	//----- nvinfo : EIATTR_PARAM_CBANK
	.align		4
        /*0034*/ 	.byte	0x04, 0x0a
        /*0036*/ 	.short	(.L_51 - .L_50)
	.align		4
.L_50:
        /*0038*/ 	.word	index@(.nv.constant0._Z11init_bucketPi)
        /*003c*/ 	.short	0x0380
        /*003e*/ 	.short	0x0008


	//----- nvinfo : EIATTR_SW_WAR
	.align		4
.L_51:
        /*0040*/ 	.byte	0x04, 0x36
        /*0042*/ 	.short	(.L_53 - .L_52)
.L_52:
        /*0044*/ 	.word	0x00000008
.L_53:


//--------------------- .nv.callgraph             --------------------------
	.section	.nv.callgraph,"",@"SHT_CUDA_CALLGRAPH"
	.align	4
	.sectionentsize	8
	.align		4
        /*0000*/ 	.word	0x00000000
	.align		4
        /*0004*/ 	.word	0xffffffff
	.align		4
        /*0008*/ 	.word	0x00000000
	.align		4
        /*000c*/ 	.word	0xfffffffe
	.align		4
        /*0010*/ 	.word	0x00000000
	.align		4
        /*0014*/ 	.word	0xfffffffd
	.align		4
        /*0018*/ 	.word	0x00000000
	.align		4
        /*001c*/ 	.word	0xfffffffc


//--------------------- .text._Z8sort_keyPiS_     --------------------------
	.section	.text._Z8sort_keyPiS_,"ax",@progbits
	.align	128
        .global         _Z8sort_keyPiS_
        .type           _Z8sort_keyPiS_,@function
        .size           _Z8sort_keyPiS_,(.L_x_14 - _Z8sort_keyPiS_)
        .other          _Z8sort_keyPiS_,@"STO_CUDA_ENTRY STV_DEFAULT"
_Z8sort_keyPiS_:
.text._Z8sort_keyPiS_:
[----:B------:R-:W-:Y:S01]  /*0000*/  LDC R1, c[0x0][0x37c] ;  /* 0x0000df00ff017b82 */ /* 0x000fe20000000800 */
[----:B------:R-:W0:Y:S07]  /*0010*/  S2R R3, SR_TID.X ;  /* 0x0000000000037919 */ /* 0x000e2e0000002100 */
[----:B------:R-:W0:Y:S01]  /*0020*/  S2UR UR4, SR_CTAID.X ;  /* 0x00000000000479c3 */ /* 0x000e220000002500 */
[----:B------:R-:W1:Y:S01]  /*0030*/  LDCU.64 UR6, c[0x0][0x358] ;  /* 0x00006b00ff0677ac */ /* 0x000e620008000a00 */
[----:B------:R-:W-:Y:S06]  /*0040*/  BSSY.RECONVERGENT B0, `(.L_x_0) ;  /* 0x0000065000007945 */ /* 0x000fec0003800200 */
[----:B------:R-:W-:Y:S01]  /*0050*/  BAR.SYNC.DEFER_BLOCKING 0x0 ;  /* 0x0000000000007b1d */ /* 0x000fe20000010000 */
[----:B------:R-:W-:-:S07]  /*0060*/  IMAD.MOV.U32 R2, RZ, RZ, RZ ;  /* 0x000000ffff027224 */ /* 0x000fce00078e00ff */
[----:B------:R-:W0:Y:S02]  /*0070*/  LDC R0, c[0x0][0x360] ;  /* 0x0000d800ff007b82 */ /* 0x000e240000000800 */
[----:B0-----:R-:W-:-:S05]  /*0080*/  IMAD R0, R0, UR4, R3 ;  /* 0x0000000400007c24 */ /* 0x001fca000f8e0203 */
[----:B------:R-:W-:-:S13]  /*0090*/  ISETP.GE.AND P0, PT, R0, 0x1, PT ;  /* 0x000000010000780c */ /* 0x000fda0003f06270 */
[----:B-1----:R-:W-:Y:S05]  /*00a0*/  @!P0 BRA `(.L_x_1) ;  /* 0x0000000400788947 */ /* 0x002fea0003800000 */
[C---:B------:R-:W-:Y:S01]  /*00b0*/  ISETP.GE.U32.AND P1, PT, R0.reuse, 0x10, PT ;  /* 0x000000100000780c */ /* 0x040fe20003f26070 */
[----:B------:R-:W-:Y:S01]  /*00c0*/  BSSY.RECONVERGENT B1, `(.L_x_2) ;  /* 0x000002b000017945 */ /* 0x000fe20003800200 */
[----:B------:R-:W-:Y:S02]  /*00d0*/  LOP3.LUT R23, R0, 0xf, RZ, 0xc0, !PT ;  /* 0x0000000f00177812 */ /* 0x000fe400078ec0ff */
[----:B------:R-:W-:Y:S02]  /*00e0*/  CS2R R2, SRZ ;  /* 0x0000000000027805 */ /* 0x000fe4000001ff00 */
[----:B------:R-:W-:-:S07]  /*00f0*/  ISETP.NE.AND P0, PT, R23, RZ, PT ;  /* 0x000000ff1700720c */ /* 0x000fce0003f05270 */
[----:B------:R-:W-:Y:S06]  /*0100*/  @!P1 BRA `(.L_x_3) ;  /* 0x0000000000989947 */ /* 0x000fec0003800000 */
[----:B------:R-:W0:Y:S01]  /*0110*/  LDCU.64 UR4, c[0x0][0x380] ;  /* 0x00007000ff0477ac */ /* 0x000e220008000a00 */
[----:B------:R-:W-:Y:S01]  /*0120*/  LOP3.LUT R3, R0, 0x7ffffff0, RZ, 0xc0, !PT ;  /* 0x7ffffff000037812 */ /* 0x000fe200078ec0ff */
[----:B------:R-:W-:-:S04]  /*0130*/  IMAD.MOV.U32 R2, RZ, RZ, RZ ;  /* 0x000000ffff027224 */ /* 0x000fc800078e00ff */
[----:B------:R-:W-:Y:S01]  /*0140*/  IMAD.MOV R6, RZ, RZ, -R3 ;  /* 0x000000ffff067224 */ /* 0x000fe200078e0a03 */
[----:B0-----:R-:W-:-:S04]  /*0150*/  UIADD3 UR4, UP0, UPT, UR4, 0x20, URZ ;  /* 0x0000002004047890 */ /* 0x001fc8000ff1e0ff */
[----:B------:R-:W-:Y:S02]  /*0160*/  UIADD3.X UR5, UPT, UPT, URZ, UR5, URZ, UP0, !UPT ;  /* 0x00000005ff057290 */ /* 0x000fe400087fe4ff */
[----:B------:R-:W-:-:S04]  /*0170*/  IMAD.U32 R12, RZ, RZ, UR4 ;  /* 0x00000004ff0c7e24 */ /* 0x000fc8000f8e00ff */
[----:B------:R-:W-:-:S07]  /*0180*/  IMAD.U32 R5, RZ, RZ, UR5 ;  /* 0x00000005ff057e24 */ /* 0x000fce000f8e00ff */
.L_x_4:
[----:B------:R-:W-:-:S05]  /*0190*/  IMAD.MOV.U32 R4, RZ, RZ, R12 ;  /* 0x000000ffff047224 */ /* 0x000fca00078e000c */
[----:B------:R-:W2:Y:S04]  /*01a0*/  LDG.E R11, desc[UR6][R4.64+-0x20] ;  /* 0xffffe006040b7981 */ /* 0x000ea8000c1e1900 */
[----:B------:R-:W2:Y:S04]  /*01b0*/  LDG.E R12, desc[UR6][R4.64+-0x1c] ;  /* 0xffffe406040c7981 */ /* 0x000ea8000c1e1900 */
[----:B------:R-:W3:Y:S04]  /*01c0*/  LDG.E R14, desc[UR6][R4.64+-0x18] ;  /* 0xffffe806040e7981 */ /* 0x000ee8000c1e1900 */
[----:B------:R-:W3:Y:S04]  /*01d0*/  LDG.E R13, desc[UR6][R4.64+-0x14] ;  /* 0xffffec06040d7981 */ /* 0x000ee8000c1e1900 */
[----:B------:R-:W4:Y:S04]  /*01e0*/  LDG.E R16, desc[UR6][R4.64+-0x10] ;  /* 0xfffff00604107981 */ /* 0x000f28000c1e1900 */
[----:B------:R-:W4:Y:S04]  /*01f0*/  LDG.E R15, desc[UR6][R4.64+-0xc] ;  /* 0xfffff406040f7981 */ /* 0x000f28000c1e1900 */
[----:B------:R-:W5:Y:S04]  /*0200*/  LDG.E R18, desc[UR6][R4.64+-0x8] ;  /* 0xfffff80604127981 */ /* 0x000f68000c1e1900 */
        /* <DEDUP_REMOVED lines=8> */
[----:B------:R0:W5:Y:S01]  /*0290*/  LDG.E R7, desc[UR6][R4.64+0x1c] ;  /* 0x00001c0604077981 */ /* 0x000162000c1e1900 */
[----:B------:R-:W-:-:S05]  /*02a0*/  VIADD R6, R6, 0x10 ;  /* 0x0000001006067836 */ /* 0x000fca0000000000 */
[----:B------:R-:W-:Y:S02]  /*02b0*/  ISETP.NE.AND P1, PT, R6, RZ, PT ;  /* 0x000000ff0600720c */ /* 0x000fe40003f25270 */
[----:B--2---:R-:W-:Y:S02]  /*02c0*/  IADD3 R11, PT, PT, R12, R11, R2 ;  /* 0x0000000b0c0b7210 */ /* 0x004fe40007ffe002 */
[----:B------:R-:W-:-:S05]  /*02d0*/  IADD3 R12, P2, PT, R4, 0x40, RZ ;  /* 0x00000040040c7810 */ /* 0x000fca0007f5e0ff */
[----:B0-----:R-:W-:Y:S01]  /*02e0*/  IMAD.X R5, RZ, RZ, R5, P2 ;  /* 0x000000ffff057224 */ /* 0x001fe200010e0605 */
[----:B---3--:R-:W-:-:S04]  /*02f0*/  IADD3 R11, PT, PT, R13, R14, R11 ;  /* 0x0000000e0d0b7210 */ /* 0x008fc80007ffe00b */
[----:B----4-:R-:W-:-:S04]  /*0300*/  IADD3 R11, PT, PT, R15, R16, R11 ;  /* 0x000000100f0b7210 */ /* 0x010fc80007ffe00b */
[----:B-----5:R-:W-:-:S04]  /*0310*/  IADD3 R11, PT, PT, R17, R18, R11 ;  /* 0x00000012110b7210 */ /* 0x020fc80007ffe00b */
[----:B------:R-:W-:-:S04]  /*0320*/  IADD3 R11, PT, PT, R19, R20, R11 ;  /* 0x00000014130b7210 */ /* 0x000fc80007ffe00b */
[----:B------:R-:W-:-:S04]  /*0330*/  IADD3 R11, PT, PT, R21, R22, R11 ;  /* 0x00000016150b7210 */ /* 0x000fc80007ffe00b */
[----:B------:R-:W-:-:S04]  /*0340*/  IADD3 R9, PT, PT, R10, R9, R11 ;  /* 0x000000090a097210 */ /* 0x000fc80007ffe00b */
[----:B------:R-:W-:Y:S01]  /*0350*/  IADD3 R2, PT, PT, R7, R8, R9 ;  /* 0x0000000807027210 */ /* 0x000fe20007ffe009 */
[----:B------:R-:W-:Y:S06]  /*0360*/  @P1 BRA `(.L_x_4) ;  /* 0xfffffffc00881947 */ /* 0x000fec000383ffff */
.L_x_3:
[----:B------:R-:W-:Y:S05]  /*0370*/  BSYNC.RECONVERGENT B1 ;  /* 0x0000000000017941 */ /* 0x000fea0003800200 */
.L_x_2:
[----:B------:R-:W-:Y:S05]  /*0380*/  @!P0 BRA `(.L_x_1) ;  /* 0x0000000000c08947 */ /* 0x000fea0003800000 */
[----:B------:R-:W-:Y:S01]  /*0390*/  ISETP.GE.U32.AND P0, PT, R23, 0x8, PT ;  /* 0x000000081700780c */ /* 0x000fe20003f06070 */
[----:B------:R-:W-:Y:S01]  /*03a0*/  BSSY.RECONVERGENT B1, `(.L_x_5) ;  /* 0x0000013000017945 */ /* 0x000fe20003800200 */
[----:B------:R-:W-:-:S04]  /*03b0*/  LOP3.LUT R14, R0, 0x7, RZ, 0xc0, !PT ;  /* 0x00000007000e7812 */ /* 0x000fc800078ec0ff */
[----:B------:R-:W-:-:S07]  /*03c0*/  ISETP.NE.AND P1, PT, R14, RZ, PT ;  /* 0x000000ff0e00720c */ /* 0x000fce0003f25270 */
[----:B------:R-:W-:Y:S06]  /*03d0*/  @!P0 BRA `(.L_x_6) ;  /* 0x00000000003c8947 */ /* 0x000fec0003800000 */
[----:B------:R-:W0:Y:S02]  /*03e0*/  LDC.64 R4, c[0x0][0x380] ;  /* 0x0000e000ff047b82 */ /* 0x000e240000000a00 */
[----:B0-----:R-:W-:-:S05]  /*03f0*/  IMAD.WIDE.U32 R4, R3, 0x4, R4 ;  /* 0x0000000403047825 */ /* 0x001fca00078e0004 */
[----:B------:R-:W2:Y:S04]  /*0400*/  LDG.E R7, desc[UR6][R4.64] ;  /* 0x0000000604077981 */ /* 0x000ea8000c1e1900 */
[----:B------:R-:W2:Y:S04]  /*0410*/  LDG.E R6, desc[UR6][R4.64+0x4] ;  /* 0x0000040604067981 */ /* 0x000ea8000c1e1900 */
[----:B------:R-:W3:Y:S04]  /*0420*/  LDG.E R9, desc[UR6][R4.64+0x8] ;  /* 0x0000080604097981 */ /* 0x000ee8000c1e1900 */
[----:B------:R-:W3:Y:S04]  /*0430*/  LDG.E R8, desc[UR6][R4.64+0xc] ;  /* 0x00000c0604087981 */ /* 0x000ee8000c1e1900 */
[----:B------:R-:W4:Y:S04]  /*0440*/  LDG.E R11, desc[UR6][R4.64+0x10] ;  /* 0x00001006040b7981 */ /* 0x000f28000c1e1900 */
[----:B------:R-:W4:Y:S04]  /*0450*/  LDG.E R10, desc[UR6][R4.64+0x14] ;  /* 0x00001406040a7981 */ /* 0x000f28000c1e1900 */
[----:B------:R-:W5:Y:S04]  /*0460*/  LDG.E R13, desc[UR6][R4.64+0x18] ;  /* 0x00001806040d7981 */ /* 0x000f68000c1e1900 */
[----:B------:R-:W5:Y:S01]  /*0470*/  LDG.E R12, desc[UR6][R4.64+0x1c] ;  /* 0x00001c06040c7981 */ /* 0x000f62000c1e1900 */
[----:B------:R-:W-:Y:S01]  /*0480*/  VIADD R3, R3, 0x8 ;  /* 0x0000000803037836 */ /* 0x000fe20000000000 */
[----:B--2---:R-:W-:-:S04]  /*0490*/  IADD3 R6, PT, PT, R6, R7, R2 ;  /* 0x0000000706067210 */ /* 0x004fc80007ffe002 */
[----:B---3--:R-:W-:-:S04]  /*04a0*/  IADD3 R6, PT, PT, R8, R9, R6 ;  /* 0x0000000908067210 */ /* 0x008fc80007ffe006 */
[----:B----4-:R-:W-:-:S04]  /*04b0*/  IADD3 R6, PT, PT, R10, R11, R6 ;  /* 0x0000000b0a067210 */ /* 0x010fc80007ffe006 */
[----:B-----5:R-:W-:-:S07]  /*04c0*/  IADD3 R2, PT, PT, R12, R13, R6 ;  /* 0x0000000d0c027210 */ /* 0x020fce0007ffe006 */
.L_x_6:
[----:B------:R-:W-:Y:S05]  /*04d0*/  BSYNC.RECONVERGENT B1 ;  /* 0x0000000000017941 */ /* 0x000fea0003800200 */
.L_x_5:
        /* <DEDUP_REMOVED lines=11> */
[----:B------:R-:W3:Y:S01]  /*0590*/  LDG.E R10, desc[UR6][R4.64+0xc] ;  /* 0x00000c06040a7981 */ /* 0x000ee2000c1e1900 */
[----:B------:R-:W-:Y:S01]  /*05a0*/  VIADD R3, R3, 0x4 ;  /* 0x0000000403037836 */ /* 0x000fe20000000000 */
[----:B--2---:R-:W-:-:S04]  /*05b0*/  IADD3 R2, PT, PT, R8, R7, R2 ;  /* 0x0000000708027210 */ /* 0x004fc80007ffe002 */
[----:B---3--:R-:W-:-:S07]  /*05c0*/  IADD3 R2, PT, PT, R10, R9, R2 ;  /* 0x000000090a027210 */ /* 0x008fce0007ffe002 */
.L_x_8:
[----:B------:R-:W-:Y:S05]  /*05d0*/  BSYNC.RECONVERGENT B1 ;  /* 0x0000000000017941 */ /* 0x000fea0003800200 */
.L_x_7:
[----:B------:R-:W-:Y:S05]  /*05e0*/  @!P1 BRA `(.L_x_1) ;  /* 0x0000000000289947 */ /* 0x000fea0003800000 */
[----:B------:R-:W0:Y:S01]  /*05f0*/  LDC.64 R4, c[0x0][0x380] ;  /* 0x0000e000ff047b82 */ /* 0x000e220000000a00 */
[----:B------:R-:W-:Y:S02]  /*0600*/  IMAD.MOV R6, RZ, RZ, -R6 ;  /* 0x000000ffff067224 */ /* 0x000fe400078e0a06 */
[----:B0-----:R-:W-:-:S07]  /*0610*/  IMAD.WIDE.U32 R4, R3, 0x4, R4 ;  /* 0x0000000403047825 */ /* 0x001fce00078e0004 */
.L_x_9:
[----:B------:R0:W2:Y:S01]  /*0620*/  LDG.E R3, desc[UR6][R4.64] ;  /* 0x0000000604037981 */ /* 0x0000a2000c1e1900 */
[----:B------:R-:W-:-:S05]  /*0630*/  VIADD R6, R6, 0x1 ;  /* 0x0000000106067836 */ /* 0x000fca0000000000 */
[----:B------:R-:W-:Y:S02]  /*0640*/  ISETP.NE.AND P0, PT, R6, RZ, PT ;  /* 0x000000ff0600720c */ /* 0x000fe40003f05270 */
[----:B0-----:R-:W-:-:S05]  /*0650*/  IADD3 R4, P1, PT, R4, 0x4, RZ ;  /* 0x0000000404047810 */ /* 0x001fca0007f3e0ff */
[----:B------:R-:W-:Y:S02]  /*0660*/  IMAD.X R5, RZ, RZ, R5, P1 ;  /* 0x000000ffff057224 */ /* 0x000fe400008e0605 */
[----:B--2---:R-:W-:-:S04]  /*0670*/  IMAD.IADD R2, R3, 0x1, R2 ;  /* 0x0000000103027824 */ /* 0x004fc800078e0202 */
[----:B------:R-:W-:Y:S05]  /*0680*/  @P0 BRA `(.L_x_9) ;  /* 0xfffffffc00e40947 */ /* 0x000fea000383ffff */
.L_x_1:
[----:B------:R-:W-:Y:S05]  /*0690*/  BSYNC.RECONVERGENT B0 ;  /* 0x0000000000007941 */ /* 0x000fea0003800200 */
.L_x_0:
[----:B------:R-:W0:Y:S08]  /*06a0*/  LDC.64 R4, c[0x0][0x380] ;  /* 0x0000e000ff047b82 */ /* 0x000e300000000a00 */
[----:B------:R-:W1:Y:S01]  /*06b0*/  LDC.64 R8, c[0x0][0x388] ;  /* 0x0000e200ff087b82 */ /* 0x000e620000000a00 */
[----:B0-----:R-:W-:-:S07]  /*06c0*/  IMAD.WIDE R4, R0, 0x4, R4 ;  /* 0x0000000400047825 */ /* 0x001fce00078e0204 */
[----:B------:R-:W-:Y:S06]  /*06d0*/  BAR.SYNC.DEFER_BLOCKING 0x0 ;  /* 0x0000000000007b1d */ /* 0x000fec0000010000 */
[----:B------:R-:W2:Y:S02]  /*06e0*/  LDG.E R3, desc[UR6][R4.64] ;  /* 0x0000000604037981 */ /* 0x000ea4000c1e1900 */
[----:B--2---:R-:W-:-:S13]  /*06f0*/  ISETP.GE.AND P0, PT, R3, 0x1, PT ;  /* 0x000000010300780c */ /* 0x004fda0003f06270 */
[----:B-1----:R-:W-:Y:S05]  /*0700*/  @!P0 EXIT ;  /* 0x000000000000894d */ /* 0x002fea0003800000 */
.L_x_10:
[----:B0-----:R-:W-:-:S05]  /*0710*/  IMAD.WIDE R6, R2, 0x4, R8 ;  /* 0x0000000402067825 */ /* 0x001fca00078e0208 */
[----:B------:R0:W-:Y:S04]  /*0720*/  STG.E desc[UR6][R6.64], R0 ;  /* 0x0000000006007986 */ /* 0x0001e8000c101906 */
[----:B------:R-:W2:Y:S01]  /*0730*/  LDG.E R3, desc[UR6][R4.64] ;  /* 0x0000000604037981 */ /* 0x000ea2000c1e1900 */
[----:B------:R-:W-:Y:S02]  /*0740*/  VIADD R2, R2, 0x1 ;  /* 0x0000000102027836 */ /* 0x000fe40000000000 */
[C---:B--2---:R-:W-:Y:S01]  /*0750*/  VIADD R11, R3.reuse, 0xffffffff ;  /* 0xffffffff030b7836 */ /* 0x044fe20000000000 */
[----:B------:R-:W-:-:S04]  /*0760*/  ISETP.GT.AND P0, PT, R3, 0x1, PT ;  /* 0x000000010300780c */ /* 0x000fc80003f04270 */
[----:B------:R0:W-:Y:S09]  /*0770*/  STG.E desc[UR6][R4.64], R11 ;  /* 0x0000000b04007986 */ /* 0x0001f2000c101906 */
[----:B------:R-:W-:Y:S05]  /*0780*/  @P0 BRA `(.L_x_10) ;  /* 0xfffffffc00e00947 */ /* 0x000fea000383ffff */
[----:B------:R-:W-:Y:S05]  /*0790*/  EXIT ;  /* 0x000000000000794d */ /* 0x000fea0003800000 */
.L_x_11:
[----:B------:R-:W-:-:S00]  /*07a0*/  BRA `(.L_x_11) ;  /* 0xfffffffc00fc7947 */ /* 0x000fc0000383ffff */
[----:B------:R-:W-:-:S00]  /*07b0*/  NOP ;  /* 0x0000000000007918 */ /* 0x000fc00000000000 */
        /* <DEDUP_REMOVED lines=12> */
.L_x_14:


//--------------------- .text._Z10add_bucketPiS_  --------------------------
	.section	.text._Z10add_bucketPiS_,"ax",@progbits
	.align	128
        .global         _Z10add_bucketPiS_
        .type           _Z10add_bucketPiS_,@function
        .size           _Z10add_bucketPiS_,(.L_x_15 - _Z10add_bucketPiS_)
        .other          _Z10add_bucketPiS_,@"STO_CUDA_ENTRY STV_DEFAULT"
_Z10add_bucketPiS_:
.text._Z10add_bucketPiS_:
[----:B------:R-:W-:Y:S01]  /*0000*/  LDC R1, c[0x0][0x37c] ;  /* 0x0000df00ff017b82 */ /* 0x000fe20000000800 */
[----:B------:R-:W0:Y:S07]  /*0010*/  S2R R0, SR_TID.X ;  /* 0x0000000000007919 */ /* 0x000e2e0000002100 */
[----:B------:R-:W0:Y:S01]  /*0020*/  S2UR UR6, SR_CTAID.X ;  /* 0x00000000000679c3 */ /* 0x000e220000002500 */
[----:B------:R-:W1:Y:S07]  /*0030*/  LDCU.64 UR4, c[0x0][0x358] ;  /* 0x00006b00ff0477ac */ /* 0x000e6e0008000a00 */
[----:B------:R-:W0:Y:S08]  /*0040*/  LDC R5, c[0x0][0x360] ;  /* 0x0000d800ff057b82 */ /* 0x000e300000000800 */
[----:B------:R-:W2:Y:S01]  /*0050*/  LDC.64 R2, c[0x0][0x388] ;  /* 0x0000e200ff027b82 */ /* 0x000ea20000000a00 */
[----:B0-----:R-:W-:-:S04]  /*0060*/  IMAD R5, R5, UR6, R0 ;  /* 0x0000000605057c24 */ /* 0x001fc8000f8e0200 */
[----:B--2---:R-:W-:-:S03]  /*0070*/  IMAD.WIDE R2, R5, 0x4, R2 ;  /* 0x0000000405027825 */ /* 0x004fc600078e0202 */
[----:B------:R-:W0:Y:S03]  /*0080*/  LDC.64 R4, c[0x0][0x380] ;  /* 0x0000e000ff047b82 */ /* 0x000e260000000a00 */
[----:B-1----:R-:W0:Y:S01]  /*0090*/  LDG.E R3, desc[UR4][R2.64] ;  /* 0x0000000402037981 */ /* 0x002e22000c1e1900 */
[----:B------:R-:W-:Y:S02]  /*00a0*/  HFMA2 R7, -RZ, RZ, 0, 5.9604644775390625e-08 ;  /* 0x00000001ff077431 */ /* 0x000fe400000001ff */
[----:B0-----:R-:W-:-:S05]  /*00b0*/  IMAD.WIDE R4, R3, 0x4, R4 ;  /* 0x0000000403047825 */ /* 0x001fca00078e0204 */
[----:B------:R-:W-:Y:S01]  /*00c0*/  REDG.E.ADD.STRONG.GPU desc[UR4][R4.64], R7 ;  /* 0x000000070400798e */ /* 0x000fe2000c12e104 */
[----:B------:R-:W-:Y:S05]  /*00d0*/  EXIT ;  /* 0x000000000000794d */ /* 0x000fea0003800000 */
.L_x_12:
        /* <DEDUP_REMOVED lines=10> */
.L_x_15:


//--------------------- .text._Z11init_bucketPi   --------------------------
	.section	.text._Z11init_bucketPi,"ax",@progbits
	.align	128
        .global         _Z11init_bucketPi
        .type           _Z11init_bucketPi,@function
        .size           _Z11init_bucketPi,(.L_x_16 - _Z11init_bucketPi)
        .other          _Z11init_bucketPi,@"STO_CUDA_ENTRY STV_DEFAULT"
_Z11init_bucketPi:
.text._Z11init_bucketPi:
[----:B------:R-:W-:Y:S01]  /*0000*/  LDC R1, c[0x0][0x37c] ;  /* 0x0000df00ff017b82 */ /* 0x000fe20000000800 */
[----:B------:R-:W0:Y:S07]  /*0010*/  S2R R0, SR_TID.X ;  /* 0x0000000000007919 */ /* 0x000e2e0000002100 */
[----:B------:R-:W0:Y:S01]  /*0020*/  S2UR UR6, SR_CTAID.X ;  /* 0x00000000000679c3 */ /* 0x000e220000002500 */
[----:B------:R-:W1:Y:S07]  /*0030*/  LDCU.64 UR4, c[0x0][0x358] ;  /* 0x00006b00ff0477ac */ /* 0x000e6e0008000a00 */
[----:B------:R-:W0:Y:S08]  /*0040*/  LDC R5, c[0x0][0x360] ;  /* 0x0000d800ff057b82 */ /* 0x000e300000000800 */
[----:B------:R-:W2:Y:S01]  /*0050*/  LDC.64 R2, c[0x0][0x380] ;  /* 0x0000e000ff027b82 */ /* 0x000ea20000000a00 */
[----:B0-----:R-:W-:-:S04]  /*0060*/  IMAD R5, R5, UR6, R0 ;  /* 0x0000000605057c24 */ /* 0x001fc8000f8e0200 */
[----:B--2---:R-:W-:-:S05]  /*0070*/  IMAD.WIDE.U32 R2, R5, 0x4, R2 ;  /* 0x0000000405027825 */ /* 0x004fca00078e0002 */
[----:B-1----:R-:W-:Y:S01]  /*0080*/  STG.E desc[UR4][R2.64], RZ ;  /* 0x000000ff02007986 */ /* 0x002fe2000c101904 */
[----:B------:R-:W-:Y:S05]  /*0090*/  EXIT ;  /* 0x000000000000794d */ /* 0x000fea0003800000 */
.L_x_13:
        /* <DEDUP_REMOVED lines=14> */
.L_x_16:


//--------------------- .nv.shared.reserved.0     --------------------------
	.section	.nv.shared.reserved.0,"aw",@nobits
	.weak		__nv_reservedSMEM_offset_0_alias
	.size		__nv_reservedSMEM_offset_0_alias, 0, 64
	.other		__nv_reservedSMEM_offset_0_alias,@"STO_CUDA_RESERVED_SHARED STV_DEFAULT"
__nv_reservedSMEM_offset_0_alias:
	.zero		0
	.zero		64


//--------------------- .nv.constant0._Z8sort_keyPiS_ --------------------------
	.section	.nv.constant0._Z8sort_keyPiS_,"a",@progbits
	.sectionflags	@""
	.align	4
.nv.constant0._Z8sort_keyPiS_:
	.zero		912


//--------------------- .nv.constant0._Z10add_bucketPiS_ --------------------------
	.section	.nv.constant0._Z10add_bucketPiS_,"a",@progbits
	.sectionflags	@""
	.align	4
.nv.constant0._Z10add_bucketPiS_:
	.zero		912


//--------------------- .nv.constant0._Z11init_bucketPi --------------------------
	.section	.nv.constant0._Z11init_bucketPi,"a",@progbits
	.sectionflags	@""
	.align	4
.nv.constant0._Z11init_bucketPi:
	.zero		904


//--------------------- SYMBOLS --------------------------

	.type		.nv.reservedSmem.offset0,@object
	.size		.nv.reservedSmem.offset0,0x4
